//
// Generated by NVIDIA NVVM Compiler
//
// Compiler Build ID: CL-36424714
// Cuda compilation tools, release 13.0, V13.0.88
// Based on NVVM 20.0.0
//

.version 9.0
.target sm_100
.address_size 64

	// .globl	kernel
.extern .shared .align 16 .b8 sdata[];

.visible .entry kernel(
	.param .u64 .ptr .align 1 kernel_param_0,
	.param .u64 .ptr .align 1 kernel_param_1,
	.param .u64 .ptr .align 1 kernel_param_2,
	.param .u64 .ptr .align 1 kernel_param_3,
	.param .u64 .ptr .align 1 kernel_param_4,
	.param .u64 .ptr .align 1 kernel_param_5,
	.param .u64 .ptr .align 1 kernel_param_6
)
{
	.reg .pred 	%p<8>;
	.reg .b16 	%rs<16>;
	.reg .b32 	%r<46>;
	.reg .b32 	%f<99>;
	.reg .b64 	%rd<89>;

	ld.param.u64 	%rd12, [kernel_param_0];
	ld.param.u64 	%rd13, [kernel_param_1];
	ld.param.u64 	%rd16, [kernel_param_2];
	ld.param.u64 	%rd14, [kernel_param_3];
	ld.param.u64 	%rd17, [kernel_param_4];
	ld.param.u64 	%rd18, [kernel_param_5];
	ld.param.u64 	%rd15, [kernel_param_6];
	cvta.to.global.u64 	%rd1, %rd17;
	cvta.to.global.u64 	%rd2, %rd18;
	cvta.to.global.u64 	%rd19, %rd16;
	mov.u32 	%r1, %ctaid.y;
	mov.u32 	%r18, %ctaid.x;
	mov.u32 	%r2, %tid.x;
	shl.b32 	%r19, %r1, 6;
	add.s32 	%r3, %r19, %r18;
	mul.wide.u32 	%rd20, %r3, 4;
	add.s64 	%rd21, %rd19, %rd20;
	ld.global.u32 	%r4, [%rd21];
	setp.eq.s32 	%p1, %r4, -1;
	@%p1 bra 	$L__BB0_9;
	cvta.to.global.u64 	%rd22, %rd14;
	cvta.to.global.u64 	%rd3, %rd13;
	cvta.to.global.u64 	%rd4, %rd12;
	add.s64 	%rd24, %rd22, %rd20;
	ld.global.f32 	%f1, [%rd24];
	shl.b32 	%r20, %r4, 10;
	cvt.s64.s32 	%rd5, %r20;
	shl.b32 	%r5, %r1, 10;
	setp.ne.s32 	%p2, %r2, 0;
	@%p2 bra 	$L__BB0_3;
	cvta.to.global.u64 	%rd25, %rd15;
	mul.wide.s32 	%rd26, %r4, 4;
	add.s64 	%rd27, %rd25, %rd26;
	atom.global.add.f32 	%f2, [%rd27], %f1;
$L__BB0_3:
	setp.gt.u32 	%p3, %r2, 255;
	@%p3 bra 	$L__BB0_9;
	mov.u32 	%r6, %ntid.x;
	shl.b32 	%r7, %r6, 2;
	cvt.u16.u32 	%rs1, %r6;
	shl.b32 	%r21, %r2, 4;
	mov.u32 	%r22, sdata;
	add.s32 	%r8, %r22, %r21;
	mad.lo.s32 	%r9, %r2, -12, %r8;
	add.s32 	%r10, %r2, %r6;
	add.s32 	%r11, %r9, %r7;
	add.s32 	%r12, %r11, %r7;
	add.s32 	%r13, %r12, %r7;
	max.u32 	%r23, %r10, 256;
	setp.lt.u32 	%p4, %r10, 256;
	selp.u32 	%r24, 1, 0, %p4;
	add.s32 	%r25, %r10, %r24;
	sub.s32 	%r26, %r23, %r25;
	div.u32 	%r27, %r26, %r6;
	add.s32 	%r14, %r27, %r24;
	and.b32  	%r28, %r14, 1;
	setp.eq.b32 	%p5, %r28, 1;
	mov.u32 	%r45, %r2;
	@%p5 bra 	$L__BB0_6;
	cvt.u16.u32 	%rs6, %r2;
	div.u16 	%rs7, %rs6, %rs1;
	cvt.u32.u16 	%r29, %rs7;
	mad.lo.s32 	%r30, %r7, %r29, %r2;
	mul.wide.u32 	%rd28, %r5, 4;
	add.s64 	%rd29, %rd3, %rd28;
	mul.wide.u32 	%rd30, %r2, 16;
	add.s64 	%rd31, %rd29, %rd30;
	ld.global.v4.f32 	{%f3, %f4, %f5, %f6}, [%rd31];
	shl.b64 	%rd32, %rd5, 2;
	add.s64 	%rd33, %rd4, %rd32;
	add.s64 	%rd34, %rd33, %rd30;
	ld.global.v4.f32 	{%f7, %f8, %f9, %f10}, [%rd34];
	st.shared.v4.f32 	[%r8], {%f3, %f4, %f5, %f6};
	bar.sync 	0;
	cvt.u64.u32 	%rd35, %r30;
	add.s64 	%rd36, %rd35, %rd5;
	shl.b64 	%rd37, %rd36, 2;
	add.s64 	%rd38, %rd2, %rd37;
	ld.shared.f32 	%f11, [%r9];
	mul.f32 	%f12, %f1, %f11;
	atom.global.add.f32 	%f13, [%rd38], %f12;
	mul.wide.u32 	%rd39, %r6, 4;
	add.s64 	%rd40, %rd38, %rd39;
	ld.shared.f32 	%f14, [%r11];
	mul.f32 	%f15, %f1, %f14;
	atom.global.add.f32 	%f16, [%rd40], %f15;
	add.s64 	%rd41, %rd40, %rd39;
	ld.shared.f32 	%f17, [%r12];
	mul.f32 	%f18, %f1, %f17;
	atom.global.add.f32 	%f19, [%rd41], %f18;
	add.s64 	%rd42, %rd41, %rd39;
	ld.shared.f32 	%f20, [%r13];
	mul.f32 	%f21, %f1, %f20;
	atom.global.add.f32 	%f22, [%rd42], %f21;
	bar.sync 	0;
	st.shared.v4.f32 	[%r8], {%f7, %f8, %f9, %f10};
	bar.sync 	0;
	add.s32 	%r31, %r5, %r30;
	mul.wide.u32 	%rd43, %r31, 4;
	add.s64 	%rd44, %rd1, %rd43;
	ld.shared.f32 	%f23, [%r9];
	mul.f32 	%f24, %f1, %f23;
	atom.global.add.f32 	%f25, [%rd44], %f24;
	add.s64 	%rd45, %rd44, %rd39;
	ld.shared.f32 	%f26, [%r11];
	mul.f32 	%f27, %f1, %f26;
	atom.global.add.f32 	%f28, [%rd45], %f27;
	add.s64 	%rd46, %rd45, %rd39;
	ld.shared.f32 	%f29, [%r12];
	mul.f32 	%f30, %f1, %f29;
	atom.global.add.f32 	%f31, [%rd46], %f30;
	add.s64 	%rd47, %rd46, %rd39;
	ld.shared.f32 	%f32, [%r13];
	mul.f32 	%f33, %f1, %f32;
	atom.global.add.f32 	%f34, [%rd47], %f33;
	bar.sync 	0;
	mov.u32 	%r45, %r10;
$L__BB0_6:
	setp.eq.s32 	%p6, %r14, 0;
	@%p6 bra 	$L__BB0_9;
	mul.wide.u32 	%rd49, %r45, 16;
	shl.b64 	%rd50, %rd5, 2;
	add.s64 	%rd51, %rd49, %rd50;
	add.s64 	%rd6, %rd4, %rd51;
	mul.wide.u32 	%rd52, %r1, 4096;
	add.s64 	%rd53, %rd52, %rd49;
	add.s64 	%rd7, %rd3, %rd53;
	add.s32 	%r32, %r6, %r45;
	mul.wide.u32 	%rd54, %r32, 16;
	add.s64 	%rd55, %rd54, %rd50;
	add.s64 	%rd8, %rd4, %rd55;
	add.s64 	%rd56, %rd52, %rd54;
	add.s64 	%rd9, %rd3, %rd56;
	cvt.u16.u32 	%rs2, %r32;
	cvt.u16.u32 	%rs3, %r45;
	mov.b64 	%rd88, 0;
	mov.b16 	%rs15, 0;
$L__BB0_8:
	add.s16 	%rs9, %rs3, %rs15;
	div.u16 	%rs11, %rs9, %rs1;
	cvt.u32.u16 	%r33, %rs11;
	mad.lo.s32 	%r34, %r7, %r33, %r2;
	add.s64 	%rd57, %rd7, %rd88;
	ld.global.v4.f32 	{%f35, %f36, %f37, %f38}, [%rd57];
	add.s64 	%rd58, %rd6, %rd88;
	ld.global.v4.f32 	{%f39, %f40, %f41, %f42}, [%rd58];
	st.shared.v4.f32 	[%r8], {%f35, %f36, %f37, %f38};
	bar.sync 	0;
	cvt.u64.u32 	%rd59, %r34;
	cvt.s64.s32 	%rd60, %r20;
	add.s64 	%rd61, %rd59, %rd60;
	shl.b64 	%rd62, %rd61, 2;
	add.s64 	%rd63, %rd2, %rd62;
	ld.shared.f32 	%f43, [%r9];
	mul.f32 	%f44, %f1, %f43;
	atom.global.add.f32 	%f45, [%rd63], %f44;
	mul.wide.u32 	%rd64, %r6, 4;
	add.s64 	%rd65, %rd63, %rd64;
	ld.shared.f32 	%f46, [%r11];
	mul.f32 	%f47, %f1, %f46;
	atom.global.add.f32 	%f48, [%rd65], %f47;
	add.s64 	%rd66, %rd65, %rd64;
	ld.shared.f32 	%f49, [%r12];
	mul.f32 	%f50, %f1, %f49;
	atom.global.add.f32 	%f51, [%rd66], %f50;
	add.s64 	%rd67, %rd66, %rd64;
	add.s32 	%r36, %r12, %r7;
	ld.shared.f32 	%f52, [%r36];
	mul.f32 	%f53, %f1, %f52;
	atom.global.add.f32 	%f54, [%rd67], %f53;
	bar.sync 	0;
	st.shared.v4.f32 	[%r8], {%f39, %f40, %f41, %f42};
	bar.sync 	0;
	mov.u32 	%r37, %ctaid.y;
	shl.b32 	%r38, %r37, 10;
	add.s32 	%r39, %r38, %r34;
	mul.wide.u32 	%rd68, %r39, 4;
	add.s64 	%rd69, %rd1, %rd68;
	ld.shared.f32 	%f55, [%r9];
	mul.f32 	%f56, %f1, %f55;
	atom.global.add.f32 	%f57, [%rd69], %f56;
	add.s64 	%rd70, %rd69, %rd64;
	ld.shared.f32 	%f58, [%r11];
	mul.f32 	%f59, %f1, %f58;
	atom.global.add.f32 	%f60, [%rd70], %f59;
	add.s64 	%rd71, %rd70, %rd64;
	ld.shared.f32 	%f61, [%r12];
	mul.f32 	%f62, %f1, %f61;
	atom.global.add.f32 	%f63, [%rd71], %f62;
	add.s64 	%rd72, %rd71, %rd64;
	ld.shared.f32 	%f64, [%r36];
	mul.f32 	%f65, %f1, %f64;
	atom.global.add.f32 	%f66, [%rd72], %f65;
	bar.sync 	0;
	add.s32 	%r40, %r45, %r6;
	add.s16 	%rs12, %rs2, %rs15;
	div.u16 	%rs13, %rs12, %rs1;
	cvt.u32.u16 	%r41, %rs13;
	mad.lo.s32 	%r42, %r7, %r41, %r2;
	add.s64 	%rd73, %rd9, %rd88;
	ld.global.v4.f32 	{%f67, %f68, %f69, %f70}, [%rd73];
	add.s64 	%rd74, %rd8, %rd88;
	ld.global.v4.f32 	{%f71, %f72, %f73, %f74}, [%rd74];
	st.shared.v4.f32 	[%r8], {%f67, %f68, %f69, %f70};
	bar.sync 	0;
	cvt.u64.u32 	%rd75, %r42;
	add.s64 	%rd76, %rd75, %rd60;
	shl.b64 	%rd77, %rd76, 2;
	add.s64 	%rd78, %rd2, %rd77;
	ld.shared.f32 	%f75, [%r9];
	mul.f32 	%f76, %f1, %f75;
	atom.global.add.f32 	%f77, [%rd78], %f76;
	add.s64 	%rd79, %rd78, %rd64;
	ld.shared.f32 	%f78, [%r11];
	mul.f32 	%f79, %f1, %f78;
	atom.global.add.f32 	%f80, [%rd79], %f79;
	add.s64 	%rd80, %rd79, %rd64;
	ld.shared.f32 	%f81, [%r12];
	mul.f32 	%f82, %f1, %f81;
	atom.global.add.f32 	%f83, [%rd80], %f82;
	add.s64 	%rd81, %rd80, %rd64;
	ld.shared.f32 	%f84, [%r36];
	mul.f32 	%f85, %f1, %f84;
	atom.global.add.f32 	%f86, [%rd81], %f85;
	bar.sync 	0;
	st.shared.v4.f32 	[%r8], {%f71, %f72, %f73, %f74};
	bar.sync 	0;
	add.s32 	%r43, %r38, %r42;
	mul.wide.u32 	%rd82, %r43, 4;
	add.s64 	%rd83, %rd1, %rd82;
	ld.shared.f32 	%f87, [%r9];
	mul.f32 	%f88, %f1, %f87;
	atom.global.add.f32 	%f89, [%rd83], %f88;
	add.s64 	%rd84, %rd83, %rd64;
	ld.shared.f32 	%f90, [%r11];
	mul.f32 	%f91, %f1, %f90;
	atom.global.add.f32 	%f92, [%rd84], %f91;
	add.s64 	%rd85, %rd84, %rd64;
	ld.shared.f32 	%f93, [%r12];
	mul.f32 	%f94, %f1, %f93;
	atom.global.add.f32 	%f95, [%rd85], %f94;
	add.s64 	%rd86, %rd85, %rd64;
	ld.shared.f32 	%f96, [%r36];
	mul.f32 	%f97, %f1, %f96;
	atom.global.add.f32 	%f98, [%rd86], %f97;
	bar.sync 	0;
	add.s32 	%r45, %r40, %r6;
	mul.wide.u32 	%rd87, %r6, 32;
	add.s64 	%rd88, %rd88, %rd87;
	shl.b16 	%rs14, %rs1, 1;
	add.s16 	%rs15, %rs15, %rs14;
	setp.lt.u32 	%p7, %r45, 256;
	@%p7 bra 	$L__BB0_8;
$L__BB0_9:
	ret;

}


// ===== COMPILED SASS (sm_100) =====

	.target	sm_100

	.elftype	@"ET_EXEC"


//--------------------- .note.nv.tkinfo           --------------------------
	.section	.note.nv.tkinfo,"",@"SHT_NOTE"
	.sectionflags	@"SHF_NOTE_NV_TKINFO"
	.tkinfo
        /*0018*/ 	.word	0x00000002
        /*0030*/ 	.string	""
        /*0030*/ 	.string	"ptxas"
        /*0030*/ 	.string	"Cuda compilation tools, release 13.0, V13.0.88"
        /*0030*/ 	.string	"Build cuda_13.0.r13.0/compiler.36424714_0"
        /*0030*/ 	.string	"-arch sm_100 -m 64 "



//--------------------- .note.nv.cuinfo           --------------------------
	.section	.note.nv.cuinfo,"",@"SHT_NOTE"
	.sectionflags	@"SHF_NOTE_NV_CUINFO"
        /*0018*/ 	.short	0x0002
        /*001a*/ 	.short	0x0064
        /*001c*/ 	.short	0x0082
	.zero		2


//--------------------- .nv.info                  --------------------------
	.section	.nv.info,"",@"SHT_CUDA_INFO"
	.align	4


	//----- nvinfo : EIATTR_REGCOUNT
	.align		4
        /*0000*/ 	.byte	0x04, 0x2f
        /*0002*/ 	.short	(.L_1 - .L_0)
	.align		4
.L_0:
        /*0004*/ 	.word	index@(kernel)
        /*0008*/ 	.word	0x00000028


	//----- nvinfo : EIATTR_FRAME_SIZE
	.align		4
.L_1:
        /*000c*/ 	.byte	0x04, 0x11
        /*000e*/ 	.short	(.L_3 - .L_2)
	.align		4
.L_2:
        /*0010*/ 	.word	index@($__internal_0_$__cuda_sm20_div_u16)
        /*0014*/ 	.word	0x00000000


	//----- nvinfo : EIATTR_FRAME_SIZE
	.align		4
.L_3:
        /*0018*/ 	.byte	0x04, 0x11
        /*001a*/ 	.short	(.L_5 - .L_4)
	.align		4
.L_4:
        /*001c*/ 	.word	index@(kernel)
        /*0020*/ 	.word	0x00000000


	//----- nvinfo : EIATTR_MIN_STACK_SIZE
	.align		4
.L_5:
        /*0024*/ 	.byte	0x04, 0x12
        /*0026*/ 	.short	(.L_7 - .L_6)
	.align		4
.L_6:
        /*0028*/ 	.word	index@(kernel)
        /*002c*/ 	.word	0x00000000
.L_7:


//--------------------- .nv.compat                --------------------------
	.section	.nv.compat,"",@"SHT_CUDA_COMPAT_INFO"
	.align	4
        /*0000*/ 	.byte	0x02, 0x09, 0x00, 0x00, 0x02, 0x02, 0x01, 0x00, 0x02, 0x05, 0x05, 0x00, 0x03, 0x07, 0x01, 0x01
        /*0010*/ 	.byte	0x02, 0x03, 0x00, 0x00, 0x02, 0x06, 0x01, 0x00, 0x04, 0x0b, 0x08, 0x00, 0x01, 0x00, 0x00, 0x00
        /*0020*/ 	.byte	0x00, 0x00, 0x00, 0x00


//--------------------- .nv.info.kernel           --------------------------
	.section	.nv.info.kernel,"",@"SHT_CUDA_INFO"
	.sectionflags	@""
	.align	4


	//----- nvinfo : EIATTR_CUDA_API_VERSION
	.align		4
        /*0000*/ 	.byte	0x04, 0x37
        /*0002*/ 	.short	(.L_9 - .L_8)
.L_8:
        /*0004*/ 	.word	0x00000082


	//----- nvinfo : EIATTR_KPARAM_INFO
	.align		4
.L_9:
        /*0008*/ 	.byte	0x04, 0x17
        /*000a*/ 	.short	(.L_11 - .L_10)
.L_10:
        /*000c*/ 	.word	0x00000000
        /*0010*/ 	.short	0x0006
        /*0012*/ 	.short	0x0030
        /*0014*/ 	.byte	0x00, 0xf5, 0x21, 0x00


	//----- nvinfo : EIATTR_KPARAM_INFO
	.align		4
.L_11:
        /*0018*/ 	.byte	0x04, 0x17
        /*001a*/ 	.short	(.L_13 - .L_12)
.L_12:
        /*001c*/ 	.word	0x00000000
        /*0020*/ 	.short	0x0005
        /*0022*/ 	.short	0x0028
        /*0024*/ 	.byte	0x00, 0xf5, 0x21, 0x00


	//----- nvinfo : EIATTR_KPARAM_INFO
	.align		4
.L_13:
        /*0028*/ 	.byte	0x04, 0x17
        /*002a*/ 	.short	(.L_15 - .L_14)
.L_14:
        /*002c*/ 	.word	0x00000000
        /*0030*/ 	.short	0x0004
        /*0032*/ 	.short	0x0020
        /*0034*/ 	.byte	0x00, 0xf5, 0x21, 0x00


	//----- nvinfo : EIATTR_KPARAM_INFO
	.align		4
.L_15:
        /*0038*/ 	.byte	0x04, 0x17
        /*003a*/ 	.short	(.L_17 - .L_16)
.L_16:
        /*003c*/ 	.word	0x00000000
        /*0040*/ 	.short	0x0003
        /*0042*/ 	.short	0x0018
        /*0044*/ 	.byte	0x00, 0xf5, 0x21, 0x00


	//----- nvinfo : EIATTR_KPARAM_INFO
	.align		4
.L_17:
        /*0048*/ 	.byte	0x04, 0x17
        /*004a*/ 	.short	(.L_19 - .L_18)
.L_18:
        /*004c*/ 	.word	0x00000000
        /*0050*/ 	.short	0x0002
        /*0052*/ 	.short	0x0010
        /*0054*/ 	.byte	0x00, 0xf5, 0x21, 0x00


	//----- nvinfo : EIATTR_KPARAM_INFO
	.align		4
.L_19:
        /*0058*/ 	.byte	0x04, 0x17
        /*005a*/ 	.short	(.L_21 - .L_20)
.L_20:
        /*005c*/ 	.word	0x00000000
        /*0060*/ 	.short	0x0001
        /*0062*/ 	.short	0x0008
        /*0064*/ 	.byte	0x00, 0xf5, 0x21, 0x00


	//----- nvinfo : EIATTR_KPARAM_INFO
	.align		4
.L_21:
        /*0068*/ 	.byte	0x04, 0x17
        /*006a*/ 	.short	(.L_23 - .L_22)
.L_22:
        /*006c*/ 	.word	0x00000000
        /*0070*/ 	.short	0x0000
        /*0072*/ 	.short	0x0000
        /*0074*/ 	.byte	0x00, 0xf5, 0x21, 0x00


	//----- nvinfo : EIATTR_SPARSE_MMA_MASK
	.align		4
.L_23:
        /*0078*/ 	.byte	0x03, 0x50
        /*007a*/ 	.short	0x0000


	//----- nvinfo : EIATTR_MAXREG_COUNT
	.align		4
        /*007c*/ 	.byte	0x03, 0x1b
        /*007e*/ 	.short	0x00ff


	//----- nvinfo : EIATTR_NUM_BARRIERS
	.align		4
        /*0080*/ 	.byte	0x02, 0x4c
        /*0082*/ 	.byte	0x01
	.zero		1


	//----- nvinfo : EIATTR_MERCURY_ISA_VERSION
	.align		4
        /*0084*/ 	.byte	0x03, 0x5f
        /*0086*/ 	.short	0x0101


	//----- nvinfo : EIATTR_VRC_CTA_INIT_COUNT
	.align		4
        /*0088*/ 	.byte	0x02, 0x4a
	.zero		1
	.zero		1


	//----- nvinfo : EIATTR_EXIT_INSTR_OFFSETS
	.align		4
        /*008c*/ 	.byte	0x04, 0x1c
        /*008e*/ 	.short	(.L_25 - .L_24)


	//   ....[0]....
.L_24:
        /*0090*/ 	.word	0x00000090


	//   ....[1]....
        /*0094*/ 	.word	0x00000160


	//   ....[2]....
        /*0098*/ 	.word	0x000007f0


	//   ....[3]....
        /*009c*/ 	.word	0x000010f0


	//----- nvinfo : EIATTR_CRS_STACK_SIZE
	.align		4
.L_25:
        /*00a0*/ 	.byte	0x04, 0x1e
        /*00a2*/ 	.short	(.L_27 - .L_26)
.L_26:
        /*00a4*/ 	.word	0x00000000


	//----- nvinfo : EIATTR_CBANK_PARAM_SIZE
	.align		4
.L_27:
        /*00a8*/ 	.byte	0x03, 0x19
        /*00aa*/ 	.short	0x0038


	//----- nvinfo : EIATTR_PARAM_CBANK
	.align		4
        /*00ac*/ 	.byte	0x04, 0x0a
        /*00ae*/ 	.short	(.L_29 - .L_28)
	.align		4
.L_28:
        /*00b0*/ 	.word	index@(.nv.constant0.kernel)
        /*00b4*/ 	.short	0x0380
        /*00b6*/ 	.short	0x0038


	//----- nvinfo : EIATTR_SW_WAR
	.align		4
.L_29:
        /*00b8*/ 	.byte	0x04, 0x36
        /*00ba*/ 	.short	(.L_31 - .L_30)
.L_30:
        /*00bc*/ 	.word	0x00000008
.L_31:


//--------------------- .nv.callgraph             --------------------------
	.section	.nv.callgraph,"",@"SHT_CUDA_CALLGRAPH"
	.align	4
	.sectionentsize	8
	.align		4
        /*0000*/ 	.word	0x00000000
	.align		4
        /*0004*/ 	.word	0xffffffff
	.align		4
        /*0008*/ 	.word	0x00000000
	.align		4
        /*000c*/ 	.word	0xfffffffe
	.align		4
        /*0010*/ 	.word	0x00000000
	.align		4
        /*0014*/ 	.word	0xfffffffd
	.align		4
        /*0018*/ 	.word	0x00000000
	.align		4
        /*001c*/ 	.word	0xfffffffc


//--------------------- .text.kernel              --------------------------
	.section	.text.kernel,"ax",@progbits
	.align	128
        .global         kernel
        .type           kernel,@function
        .size           kernel,(.L_x_5 - kernel)
        .other          kernel,@"STO_CUDA_ENTRY STV_DEFAULT"
kernel:
.text.kernel:
[----:B------:R-:W-:Y:S01]  /*0000*/  LDC R1, c[0x0][0x37c] ;  /* 0x0000df00ff017b82 */ /* 0x000fe20000000800 */
[----:B------:R-:W0:Y:S07]  /*0010*/  S2R R20, SR_CTAID.Y ;  /* 0x0000000000147919 */ /* 0x000e2e0000002600 */
[----:B------:R-:W1:Y:S01]  /*0020*/  LDC.64 R2, c[0x0][0x390] ;  /* 0x0000e400ff027b82 */ /* 0x000e620000000a00 */
[----:B------:R-:W2:Y:S01]  /*0030*/  LDCU.64 UR6, c[0x0][0x358] ;  /* 0x00006b00ff0677ac */ /* 0x000ea20008000a00 */
[----:B------:R-:W0:Y:S02]  /*0040*/  S2R R5, SR_CTAID.X ;  /* 0x0000000000057919 */ /* 0x000e240000002500 */
[----:B0-----:R-:W-:-:S05]  /*0050*/  LEA R5, R20, R5, 0x6 ;  /* 0x0000000514057211 */ /* 0x001fca00078e30ff */
[----:B-1----:R-:W-:-:S05]  /*0060*/  IMAD.WIDE.U32 R2, R5, 0x4, R2 ;  /* 0x0000000405027825 */ /* 0x002fca00078e0002 */
[----:B--2---:R-:W2:Y:S02]  /*0070*/  LDG.E R9, desc[UR6][R2.64] ;  /* 0x0000000602097981 */ /* 0x004ea4000c1e1900 */
[----:B--2---:R-:W-:-:S13]  /*0080*/  ISETP.NE.AND P0, PT, R9, -0x1, PT ;  /* 0xffffffff0900780c */ /* 0x004fda0003f05270 */
[----:B------:R-:W-:Y:S05]  /*0090*/  @!P0 EXIT ;  /* 0x000000000000894d */ /* 0x000fea0003800000 */
[----:B------:R-:W0:Y:S02]  /*00a0*/  LDC.64 R2, c[0x0][0x398] ;  /* 0x0000e600ff027b82 */ /* 0x000e240000000a00 */
[----:B0-----:R-:W-:-:S05]  /*00b0*/  IMAD.WIDE.U32 R2, R5, 0x4, R2 ;  /* 0x0000000405027825 */ /* 0x001fca00078e0002 */
[----:B------:R0:W5:Y:S01]  /*00c0*/  LDG.E R17, desc[UR6][R2.64] ;  /* 0x0000000602117981 */ /* 0x000162000c1e1900 */
[----:B------:R-:W-:Y:S01]  /*00d0*/  BSSY.RECONVERGENT B0, `(.L_x_0) ;  /* 0x0000008000007945 */ /* 0x000fe20003800200 */
[----:B------:R-:W1:Y:S02]  /*00e0*/  S2R R18, SR_TID.X ;  /* 0x0000000000127919 */ /* 0x000e640000002100 */
[C---:B-1----:R-:W-:Y:S02]  /*00f0*/  ISETP.NE.AND P0, PT, R18.reuse, RZ, PT ;  /* 0x000000ff1200720c */ /* 0x042fe40003f05270 */
[----:B------:R-:W-:-:S11]  /*0100*/  ISETP.GT.U32.AND P1, PT, R18, 0xff, PT ;  /* 0x000000ff1200780c */ /* 0x000fd60003f24070 */
[----:B0-----:R-:W-:Y:S05]  /*0110*/  @P0 BRA `(.L_x_1) ;  /* 0x00000000000c0947 */ /* 0x001fea0003800000 */
[----:B------:R-:W0:Y:S02]  /*0120*/  LDC.64 R2, c[0x0][0x3b0] ;  /* 0x0000ec00ff027b82 */ /* 0x000e240000000a00 */
[----:B0-----:R-:W-:-:S05]  /*0130*/  IMAD.WIDE R2, R9, 0x4, R2 ;  /* 0x0000000409027825 */ /* 0x001fca00078e0202 */
[----:B-----5:R0:W-:Y:S02]  /*0140*/  REDG.E.ADD.F32.FTZ.RN.STRONG.GPU desc[UR6][R2.64], R17 ;  /* 0x00000011020079a6 */ /* 0x0201e4000c12f306 */
.L_x_1:
[----:B------:R-:W-:Y:S05]  /*0150*/  BSYNC.RECONVERGENT B0 ;  /* 0x0000000000007941 */ /* 0x000fea0003800200 */
.L_x_0:
[----:B------:R-:W-:Y:S05]  /*0160*/  @P1 EXIT ;  /* 0x000000000000194d */ /* 0x000fea0003800000 */
[----:B------:R-:W1:Y:S01]  /*0170*/  LDC R16, c[0x0][0x360] ;  /* 0x0000d800ff107b82 */ /* 0x000e620000000800 */
[----:B------:R-:W-:Y:S01]  /*0180*/  UMOV UR4, 0x400 ;  /* 0x0000040000047882 */ /* 0x000fe20000000000 */
[----:B------:R-:W-:Y:S01]  /*0190*/  IMAD.SHL.U32 R4, R9, 0x400, RZ ;  /* 0x0000040009047824 */ /* 0x000fe200078e00ff */
[----:B------:R-:W2:Y:S01]  /*01a0*/  LDCU.64 UR12, c[0x0][0x3a8] ;  /* 0x00007500ff0c77ac */ /* 0x000ea20008000a00 */
[----:B------:R-:W-:Y:S01]  /*01b0*/  IMAD.SHL.U32 R23, R20, 0x400, RZ ;  /* 0x0000040014177824 */ /* 0x000fe200078e00ff */
[----:B------:R-:W-:Y:S02]  /*01c0*/  MOV R31, R18 ;  /* 0x00000012001f7202 */ /* 0x000fe40000000f00 */
[----:B------:R-:W-:Y:S01]  /*01d0*/  SHF.R.S32.HI R21, RZ, 0x1f, R4 ;  /* 0x0000001fff157819 */ /* 0x000fe20000011404 */
[----:B------:R-:W3:Y:S01]  /*01e0*/  S2UR UR5, SR_CgaCtaId ;  /* 0x00000000000579c3 */ /* 0x000ee20000008800 */
[----:B-1----:R-:W1:Y:S01]  /*01f0*/  I2F.U32.RP R0, R16 ;  /* 0x0000001000007306 */ /* 0x002e620000209000 */
[----:B------:R-:W-:Y:S01]  /*0200*/  IMAD.IADD R22, R18, 0x1, R16 ;  /* 0x0000000112167824 */ /* 0x000fe200078e0210 */
[----:B------:R-:W-:-:S04]  /*0210*/  ISETP.NE.U32.AND P2, PT, R16, RZ, PT ;  /* 0x000000ff1000720c */ /* 0x000fc80003f45070 */
[C---:B------:R-:W-:Y:S02]  /*0220*/  ISETP.GE.U32.AND P0, PT, R22.reuse, 0x100, PT ;  /* 0x000001001600780c */ /* 0x040fe40003f06070 */
[----:B------:R-:W-:Y:S01]  /*0230*/  VIMNMX.U32 R5, PT, PT, R22, 0x100, !PT ;  /* 0x0000010016057848 */ /* 0x000fe20007fe0000 */
[----:B---3--:R-:W-:Y:S01]  /*0240*/  ULEA UR4, UR5, UR4, 0x18 ;  /* 0x0000000405047291 */ /* 0x008fe2000f8ec0ff */
[----:B------:R-:W-:-:S04]  /*0250*/  SEL R19, RZ, 0x1, P0 ;  /* 0x00000001ff137807 */ /* 0x000fc80000000000 */
[----:B------:R-:W-:Y:S01]  /*0260*/  IADD3 R5, PT, PT, R5, -R22, -R19 ;  /* 0x8000001605057210 */ /* 0x000fe20007ffe813 */
[----:B-1----:R-:W0:Y:S02]  /*0270*/  MUFU.RCP R0, R0 ;  /* 0x0000000000007308 */ /* 0x002e240000001000 */
[----:B0-----:R-:W-:-:S06]  /*0280*/  VIADD R2, R0, 0xffffffe ;  /* 0x0ffffffe00027836 */ /* 0x001fcc0000000000 */
[----:B------:R0:W1:Y:S02]  /*0290*/  F2I.FTZ.U32.TRUNC.NTZ R3, R2 ;  /* 0x0000000200037305 */ /* 0x000064000021f000 */
[----:B0-----:R-:W-:Y:S01]  /*02a0*/  HFMA2 R2, -RZ, RZ, 0, 0 ;  /* 0x00000000ff027431 */ /* 0x001fe200000001ff */
[----:B-1----:R-:W-:-:S05]  /*02b0*/  IADD3 R7, PT, PT, RZ, -R3, RZ ;  /* 0x80000003ff077210 */ /* 0x002fca0007ffe0ff */
[----:B------:R-:W-:-:S04]  /*02c0*/  IMAD R7, R7, R16, RZ ;  /* 0x0000001007077224 */ /* 0x000fc800078e02ff */
[----:B------:R-:W-:Y:S01]  /*02d0*/  IMAD.HI.U32 R0, R3, R7, R2 ;  /* 0x0000000703007227 */ /* 0x000fe200078e0002 */
[----:B------:R-:W-:-:S05]  /*02e0*/  LEA R7, R18, UR4, 0x4 ;  /* 0x0000000412077c11 */ /* 0x000fca000f8e20ff */
[----:B------:R-:W-:-:S04]  /*02f0*/  IMAD.HI.U32 R0, R0, R5, RZ ;  /* 0x0000000500007227 */ /* 0x000fc800078e00ff */
[----:B------:R-:W-:Y:S02]  /*0300*/  IMAD.MOV R2, RZ, RZ, -R0 ;  /* 0x000000ffff027224 */ /* 0x000fe400078e0a00 */
[----:B------:R-:W-:Y:S02]  /*0310*/  IMAD R6, R18, -0xc, R7 ;  /* 0xfffffff412067824 */ /* 0x000fe400078e0207 */
[----:B------:R-:W-:-:S05]  /*0320*/  IMAD R5, R16, R2, R5 ;  /* 0x0000000210057224 */ /* 0x000fca00078e0205 */
[----:B------:R-:W-:-:S13]  /*0330*/  ISETP.GE.U32.AND P0, PT, R5, R16, PT ;  /* 0x000000100500720c */ /* 0x000fda0003f06070 */
[----:B------:R-:W-:Y:S01]  /*0340*/  @P0 IADD3 R5, PT, PT, R5, -R16, RZ ;  /* 0x8000001005050210 */ /* 0x000fe20007ffe0ff */
[----:B------:R-:W-:-:S03]  /*0350*/  @P0 VIADD R0, R0, 0x1 ;  /* 0x0000000100000836 */ /* 0x000fc60000000000 */
[----:B------:R-:W-:Y:S02]  /*0360*/  ISETP.GE.U32.AND P1, PT, R5, R16, PT ;  /* 0x000000100500720c */ /* 0x000fe40003f26070 */
[----:B------:R-:W-:-:S04]  /*0370*/  SHF.L.U32 R5, R16, 0x2, RZ ;  /* 0x0000000210057819 */ /* 0x000fc800000006ff */
[----:B------:R-:W-:-:S05]  /*0380*/  IADD3 R3, PT, PT, R5, R6, RZ ;  /* 0x0000000605037210 */ /* 0x000fca0007ffe0ff */
[----:B------:R-:W-:Y:S02]  /*0390*/  IMAD.IADD R2, R5, 0x1, R3 ;  /* 0x0000000105027824 */ /* 0x000fe400078e0203 */
[----:B------:R-:W-:Y:S02]  /*03a0*/  @P1 IADD3 R0, PT, PT, R0, 0x1, RZ ;  /* 0x0000000100001810 */ /* 0x000fe40007ffe0ff */
[----:B------:R-:W-:-:S05]  /*03b0*/  @!P2 LOP3.LUT R0, RZ, R16, RZ, 0x33, !PT ;  /* 0x00000010ff00a212 */ /* 0x000fca00078e33ff */
[----:B------:R-:W-:-:S05]  /*03c0*/  IMAD.IADD R19, R19, 0x1, R0 ;  /* 0x0000000113137824 */ /* 0x000fca00078e0200 */
[----:B------:R-:W-:-:S04]  /*03d0*/  LOP3.LUT R0, R19, 0x1, RZ, 0xc0, !PT ;  /* 0x0000000113007812 */ /* 0x000fc800078ec0ff */
[----:B------:R-:W-:-:S13]  /*03e0*/  ISETP.NE.U32.AND P0, PT, R0, 0x1, PT ;  /* 0x000000010000780c */ /* 0x000fda0003f05070 */
[----:B--2---:R-:W-:Y:S05]  /*03f0*/  @!P0 BRA `(.L_x_2) ;  /* 0x0000000000f88947 */ /* 0x004fea0003800000 */
[----:B------:R-:W-:Y:S02]  /*0400*/  IADD3 R26, PT, PT, R5, R2, RZ ;  /* 0x00000002051a7210 */ /* 0x000fe40007ffe0ff */
[----:B------:R-:W-:Y:S02]  /*0410*/  LOP3.LUT R14, R18, 0xffff, RZ, 0xc0, !PT ;  /* 0x0000ffff120e7812 */ /* 0x000fe400078ec0ff */
[----:B------:R-:W-:Y:S02]  /*0420*/  LOP3.LUT R0, R16, 0xffff, RZ, 0xc0, !PT ;  /* 0x0000ffff10007812 */ /* 0x000fe400078ec0ff */
[----:B------:R-:W-:-:S07]  /*0430*/  MOV R8, 0x450 ;  /* 0x0000045000087802 */ /* 0x000fce0000000f00 */
[----:B-----5:R-:W-:Y:S05]  /*0440*/  CALL.REL.NOINC `($__internal_0_$__cuda_sm20_div_u16) ;  /* 0x0000000c002c7944 */ /* 0x020fea0003c00000 */
[----:B------:R-:W0:Y:S08]  /*0450*/  LDC.64 R8, c[0x0][0x388] ;  /* 0x0000e200ff087b82 */ /* 0x000e300000000a00 */
[----:B------:R-:W1:Y:S01]  /*0460*/  LDC.64 R12, c[0x0][0x380] ;  /* 0x0000e000ff0c7b82 */ /* 0x000e620000000a00 */
[----:B0-----:R-:W-:-:S04]  /*0470*/  IMAD.WIDE.U32 R8, R23, 0x4, R8 ;  /* 0x0000000417087825 */ /* 0x001fc800078e0008 */
[----:B------:R-:W-:-:S06]  /*0480*/  IMAD.WIDE.U32 R8, R18, 0x10, R8 ;  /* 0x0000001012087825 */ /* 0x000fcc00078e0008 */
[----:B------:R-:W2:Y:S01]  /*0490*/  LDG.E.128 R8, desc[UR6][R8.64] ;  /* 0x0000000608087981 */ /* 0x000ea2000c1e1d00 */
[----:B-1----:R-:W-:-:S04]  /*04a0*/  LEA R12, P0, R4, R12, 0x2 ;  /* 0x0000000c040c7211 */ /* 0x002fc800078010ff */
[----:B------:R-:W-:-:S03]  /*04b0*/  LEA.HI.X R13, R4, R13, R21, 0x2, P0 ;  /* 0x0000000d040d7211 */ /* 0x000fc600000f1415 */
[----:B------:R-:W-:-:S06]  /*04c0*/  IMAD.WIDE.U32 R12, R18, 0x10, R12 ;  /* 0x00000010120c7825 */ /* 0x000fcc00078e000c */
[----:B------:R-:W3:Y:S01]  /*04d0*/  LDG.E.128 R12, desc[UR6][R12.64] ;  /* 0x000000060c0c7981 */ /* 0x000ee2000c1e1d00 */
[----:B------:R-:W-:Y:S05]  /*04e0*/  WARPSYNC.ALL ;  /* 0x0000000000007948 */ /* 0x000fea0003800000 */
[----:B------:R-:W0:Y:S01]  /*04f0*/  LDCU.64 UR4, c[0x0][0x3a8] ;  /* 0x00007500ff0477ac */ /* 0x000e220008000a00 */
[----:B------:R-:W-:-:S05]  /*0500*/  LOP3.LUT R0, R0, 0xffff, RZ, 0xc0, !PT ;  /* 0x0000ffff00007812 */ /* 0x000fca00078ec0ff */
[----:B------:R-:W-:-:S05]  /*0510*/  IMAD R0, R5, R0, R18 ;  /* 0x0000000005007224 */ /* 0x000fca00078e0212 */
[----:B------:R-:W-:-:S05]  /*0520*/  IADD3 R25, P0, PT, R4, R0, RZ ;  /* 0x0000000004197210 */ /* 0x000fca0007f1e0ff */
[----:B------:R-:W-:Y:S01]  /*0530*/  IMAD.X R36, RZ, RZ, R21, P0 ;  /* 0x000000ffff247224 */ /* 0x000fe200000e0615 */
[----:B0-----:R-:W-:-:S04]  /*0540*/  LEA R28, P0, R25, UR4, 0x2 ;  /* 0x00000004191c7c11 */ /* 0x001fc8000f8010ff */
[----:B------:R-:W-:Y:S01]  /*0550*/  LEA.HI.X R29, R25, UR5, R36, 0x2, P0 ;  /* 0x00000005191d7c11 */ /* 0x000fe200080f1424 */
[----:B--2---:R0:W-:Y:S01]  /*0560*/  STS.128 [R7], R8 ;  /* 0x0000000807007388 */ /* 0x0041e20000000c00 */
[----:B------:R-:W-:Y:S01]  /*0570*/  BAR.SYNC.DEFER_BLOCKING 0x0 ;  /* 0x0000000000007b1d */ /* 0x000fe20000010000 */
[----:B0-----:R-:W-:-:S04]  /*0580*/  IMAD.WIDE.U32 R8, R16, 0x4, R28 ;  /* 0x0000000410087825 */ /* 0x001fc800078e001c */
[C---:B------:R-:W-:Y:S01]  /*0590*/  IMAD.WIDE.U32 R10, R16.reuse, 0x4, R8 ;  /* 0x00000004100a7825 */ /* 0x040fe200078e0008 */
[----:B------:R-:W0:Y:S04]  /*05a0*/  LDS R24, [R6] ;  /* 0x0000000006187984 */ /* 0x000e280000000800 */
[----:B------:R-:W1:Y:S04]  /*05b0*/  LDS R32, [R3] ;  /* 0x0000000003207984 */ /* 0x000e680000000800 */
[----:B------:R-:W2:Y:S04]  /*05c0*/  LDS R34, [R2] ;  /* 0x0000000002227984 */ /* 0x000ea80000000800 */
[----:B------:R-:W4:Y:S01]  /*05d0*/  LDS R30, [R26] ;  /* 0x000000001a1e7984 */ /* 0x000f220000000800 */
[----:B0-----:R-:W-:Y:S01]  /*05e0*/  FMUL R27, R17, R24 ;  /* 0x00000018111b7220 */ /* 0x001fe20000400000 */
[----:B------:R-:W-:-:S04]  /*05f0*/  IMAD.WIDE.U32 R24, R16, 0x4, R10 ;  /* 0x0000000410187825 */ /* 0x000fc800078e000a */
[C---:B-1----:R-:W-:Y:S01]  /*0600*/  FMUL R33, R17.reuse, R32 ;  /* 0x0000002011217220 */ /* 0x042fe20000400000 */
[----:B------:R-:W-:Y:S01]  /*0610*/  REDG.E.ADD.F32.FTZ.RN.STRONG.GPU desc[UR6][R28.64], R27 ;  /* 0x0000001b1c0079a6 */ /* 0x000fe2000c12f306 */
[----:B--2---:R-:W-:-:S03]  /*0620*/  FMUL R35, R17, R34 ;  /* 0x0000002211237220 */ /* 0x004fc60000400000 */
[----:B------:R0:W-:Y:S01]  /*0630*/  REDG.E.ADD.F32.FTZ.RN.STRONG.GPU desc[UR6][R8.64], R33 ;  /* 0x00000021080079a6 */ /* 0x0001e2000c12f306 */
[----:B----4-:R-:W-:-:S03]  /*0640*/  FMUL R37, R17, R30 ;  /* 0x0000001e11257220 */ /* 0x010fc60000400000 */
[----:B------:R-:W-:Y:S01]  /*0650*/  REDG.E.ADD.F32.FTZ.RN.STRONG.GPU desc[UR6][R10.64], R35 ;  /* 0x000000230a0079a6 */ /* 0x000fe2000c12f306 */
[----:B------:R-:W1:Y:S03]  /*0660*/  LDC.64 R30, c[0x0][0x3a0] ;  /* 0x0000e800ff1e7b82 */ /* 0x000e660000000a00 */
[----:B------:R2:W-:Y:S05]  /*0670*/  REDG.E.ADD.F32.FTZ.RN.STRONG.GPU desc[UR6][R24.64], R37 ;  /* 0x00000025180079a6 */ /* 0x0005ea000c12f306 */
[----:B------:R-:W-:Y:S06]  /*0680*/  BAR.SYNC.DEFER_BLOCKING 0x0 ;  /* 0x0000000000007b1d */ /* 0x000fec0000010000 */
[----:B---3--:R-:W-:Y:S02]  /*0690*/  STS.128 [R7], R12 ;  /* 0x0000000c07007388 */ /* 0x008fe40000000c00 */
[----:B------:R-:W-:Y:S01]  /*06a0*/  BAR.SYNC.DEFER_BLOCKING 0x0 ;  /* 0x0000000000007b1d */ /* 0x000fe20000010000 */
[----:B0-----:R-:W-:-:S05]  /*06b0*/  IADD3 R9, PT, PT, R23, R0, RZ ;  /* 0x0000000017097210 */ /* 0x001fca0007ffe0ff */
[----:B------:R-:W0:Y:S04]  /*06c0*/  LDS R32, [R6] ;  /* 0x0000000006207984 */ /* 0x000e280000000800 */
[----:B------:R-:W3:Y:S04]  /*06d0*/  LDS R34, [R3] ;  /* 0x0000000003227984 */ /* 0x000ee80000000800 */
[----:B------:R-:W4:Y:S04]  /*06e0*/  LDS R36, [R2] ;  /* 0x0000000002247984 */ /* 0x000f280000000800 */
[----:B------:R-:W5:Y:S01]  /*06f0*/  LDS R26, [R26] ;  /* 0x000000001a1a7984 */ /* 0x000f620000000800 */
[----:B-1----:R-:W-:-:S04]  /*0700*/  IMAD.WIDE.U32 R8, R9, 0x4, R30 ;  /* 0x0000000409087825 */ /* 0x002fc800078e001e */
[----:B------:R-:W-:-:S04]  /*0710*/  IMAD.WIDE.U32 R28, R16, 0x4, R8 ;  /* 0x00000004101c7825 */ /* 0x000fc800078e0008 */
[----:B--2---:R-:W-:-:S04]  /*0720*/  IMAD.WIDE.U32 R24, R16, 0x4, R28 ;  /* 0x0000000410187825 */ /* 0x004fc800078e001c */
[----:B------:R-:W-:-:S04]  /*0730*/  IMAD.WIDE.U32 R10, R16, 0x4, R24 ;  /* 0x00000004100a7825 */ /* 0x000fc800078e0018 */
[C---:B0-----:R-:W-:Y:S01]  /*0740*/  FMUL R13, R17.reuse, R32 ;  /* 0x00000020110d7220 */ /* 0x041fe20000400000 */
[----:B---3--:R-:W-:-:S04]  /*0750*/  FMUL R15, R17, R34 ;  /* 0x00000022110f7220 */ /* 0x008fc80000400000 */
[----:B------:R0:W-:Y:S01]  /*0760*/  REDG.E.ADD.F32.FTZ.RN.STRONG.GPU desc[UR6][R8.64], R13 ;  /* 0x0000000d080079a6 */ /* 0x0001e2000c12f306 */
[----:B----4-:R-:W-:-:S03]  /*0770*/  FMUL R23, R17, R36 ;  /* 0x0000002411177220 */ /* 0x010fc60000400000 */
[----:B------:R0:W-:Y:S01]  /*0780*/  REDG.E.ADD.F32.FTZ.RN.STRONG.GPU desc[UR6][R28.64], R15 ;  /* 0x0000000f1c0079a6 */ /* 0x0001e2000c12f306 */
[----:B-----5:R-:W-:-:S03]  /*0790*/  FMUL R27, R17, R26 ;  /* 0x0000001a111b7220 */ /* 0x020fc60000400000 */
[----:B------:R0:W-:Y:S04]  /*07a0*/  REDG.E.ADD.F32.FTZ.RN.STRONG.GPU desc[UR6][R24.64], R23 ;  /* 0x00000017180079a6 */ /* 0x0001e8000c12f306 */
[----:B------:R0:W-:Y:S01]  /*07b0*/  REDG.E.ADD.F32.FTZ.RN.STRONG.GPU desc[UR6][R10.64], R27 ;  /* 0x0000001b0a0079a6 */ /* 0x0001e2000c12f306 */
[----:B------:R-:W-:Y:S01]  /*07c0*/  IMAD.MOV.U32 R31, RZ, RZ, R22 ;  /* 0x000000ffff1f7224 */ /* 0x000fe200078e0016 */
[----:B------:R-:W-:Y:S06]  /*07d0*/  BAR.SYNC.DEFER_BLOCKING 0x0 ;  /* 0x0000000000007b1d */ /* 0x000fec0000010000 */
.L_x_2:
[----:B------:R-:W-:-:S13]  /*07e0*/  ISETP.NE.AND P0, PT, R19, RZ, PT ;  /* 0x000000ff1300720c */ /* 0x000fda0003f05270 */
[----:B------:R-:W-:Y:S05]  /*07f0*/  @!P0 EXIT ;  /* 0x000000000000894d */ /* 0x000fea0003800000 */
[----:B------:R-:W1:Y:S01]  /*0800*/  LDCU.128 UR8, c[0x0][0x380] ;  /* 0x00007000ff0877ac */ /* 0x000e620008000c00 */
[C---:B------:R-:W-:Y:S01]  /*0810*/  IADD3 R19, PT, PT, R31.reuse, R16, RZ ;  /* 0x000000101f137210 */ /* 0x040fe20007ffe0ff */
[C---:B0-----:R-:W-:Y:S01]  /*0820*/  IMAD.WIDE.U32 R24, R31.reuse, 0x10, RZ ;  /* 0x000000101f187825 */ /* 0x041fe200078e00ff */
[C---:B------:R-:W-:Y:S02]  /*0830*/  SHF.L.U64.HI R27, R4.reuse, 0x2, R21 ;  /* 0x00000002041b7819 */ /* 0x040fe40000010215 */
[----:B------:R-:W-:Y:S02]  /*0840*/  CS2R R34, SRZ ;  /* 0x0000000000227805 */ /* 0x000fe4000001ff00 */
[----:B------:R-:W-:Y:S01]  /*0850*/  PRMT R28, R31, 0x7610, R28 ;  /* 0x000076101f1c7816 */ /* 0x000fe2000000001c */
[----:B------:R-:W-:Y:S01]  /*0860*/  IMAD.SHL.U32 R26, R4, 0x4, RZ ;  /* 0x00000004041a7824 */ /* 0x000fe200078e00ff */
[----:B------:R-:W-:Y:S01]  /*0870*/  PRMT R29, RZ, 0x7610, R29 ;  /* 0x00007610ff1d7816 */ /* 0x000fe2000000001d */
[----:B------:R-:W-:-:S04]  /*0880*/  IMAD.WIDE.U32 R8, R19, 0x10, RZ ;  /* 0x0000001013087825 */ /* 0x000fc800078e00ff */
[----:B------:R-:W-:-:S04]  /*0890*/  IMAD.WIDE.U32 R10, R31, 0x10, R26 ;  /* 0x000000101f0a7825 */ /* 0x000fc800078e001a */
[----:B------:R-:W-:Y:S01]  /*08a0*/  IMAD.WIDE.U32 R24, R20, 0x1000, R24 ;  /* 0x0000100014187825 */ /* 0x000fe200078e0018 */
[----:B-1----:R-:W-:-:S03]  /*08b0*/  IADD3 R21, P0, PT, R10, UR8, RZ ;  /* 0x000000080a157c10 */ /* 0x002fc6000ff1e0ff */
[----:B------:R-:W-:-:S04]  /*08c0*/  IMAD.WIDE.U32 R26, R19, 0x10, R26 ;  /* 0x00000010131a7825 */ /* 0x000fc800078e001a */
[----:B------:R-:W-:Y:S01]  /*08d0*/  IMAD.WIDE.U32 R8, R20, 0x1000, R8 ;  /* 0x0000100014087825 */ /* 0x000fe200078e0008 */
[----:B------:R-:W-:Y:S02]  /*08e0*/  IADD3 R20, P1, PT, R24, UR10, RZ ;  /* 0x0000000a18147c10 */ /* 0x000fe4000ff3e0ff */
[----:B------:R-:W-:Y:S02]  /*08f0*/  IADD3 R22, P2, PT, R26, UR8, RZ ;  /* 0x000000081a167c10 */ /* 0x000fe4000ff5e0ff */
[----:B------:R-:W-:Y:S02]  /*0900*/  IADD3 R23, P3, PT, R8, UR10, RZ ;  /* 0x0000000a08177c10 */ /* 0x000fe4000ff7e0ff */
[----:B------:R-:W-:Y:S02]  /*0910*/  IADD3.X R24, PT, PT, R25, UR11, RZ, P1, !PT ;  /* 0x0000000b19187c10 */ /* 0x000fe40008ffe4ff */
[----:B------:R-:W-:Y:S02]  /*0920*/  IADD3.X R26, PT, PT, R27, UR9, RZ, P2, !PT ;  /* 0x000000091b1a7c10 */ /* 0x000fe400097fe4ff */
[----:B------:R-:W-:-:S02]  /*0930*/  IADD3.X R25, PT, PT, R11, UR9, RZ, P0, !PT ;  /* 0x000000090b197c10 */ /* 0x000fc400087fe4ff */
[----:B------:R-:W-:-:S07]  /*0940*/  IADD3.X R27, PT, PT, R9, UR11, RZ, P3, !PT ;  /* 0x0000000b091b7c10 */ /* 0x000fce0009ffe4ff */
.L_x_3:
[----:B------:R-:W-:Y:S01]  /*0950*/  IADD3 R14, PT, PT, R28, R29, RZ ;  /* 0x0000001d1c0e7210 */ /* 0x000fe20007ffe0ff */
[----:B------:R-:W-:Y:S05]  /*0960*/  YIELD ;  /* 0x0000000000007946 */ /* 0x000fea0003800000 */
[----:B0-----:R-:W-:Y:S02]  /*0970*/  LOP3.LUT R0, R16, 0xffff, RZ, 0xc0, !PT ;  /* 0x0000ffff10007812 */ /* 0x001fe400078ec0ff */
[----:B------:R-:W-:Y:S02]  /*0980*/  LOP3.LUT R14, R14, 0xffff, RZ, 0xc0, !PT ;  /* 0x0000ffff0e0e7812 */ /* 0x000fe400078ec0ff */
[----:B------:R-:W-:-:S07]  /*0990*/  MOV R8, 0x9b0 ;  /* 0x000009b000087802 */ /* 0x000fce0000000f00 */
[----:B-----5:R-:W-:Y:S05]  /*09a0*/  CALL.REL.NOINC `($__internal_0_$__cuda_sm20_div_u16) ;  /* 0x0000000400d47944 */ /* 0x020fea0003c00000 */
[----:B------:R-:W-:-:S05]  /*09b0*/  IADD3 R12, P0, PT, R34, R20, RZ ;  /* 0x00000014220c7210 */ /* 0x000fca0007f1e0ff */
[----:B------:R-:W-:-:S06]  /*09c0*/  IMAD.X R13, R35, 0x1, R24, P0 ;  /* 0x00000001230d7824 */ /* 0x000fcc00000e0618 */
[----:B------:R-:W2:Y:S01]  /*09d0*/  LDG.E.128 R12, desc[UR6][R12.64] ;  /* 0x000000060c0c7981 */ /* 0x000ea2000c1e1d00 */
[----:B------:R-:W-:-:S04]  /*09e0*/  IADD3 R8, P0, PT, R34, R21, RZ ;  /* 0x0000001522087210 */ /* 0x000fc80007f1e0ff */
[----:B------:R-:W-:-:S06]  /*09f0*/  IADD3.X R9, PT, PT, R35, R25, RZ, P0, !PT ;  /* 0x0000001923097210 */ /* 0x000fcc00007fe4ff */
[----:B------:R-:W3:Y:S01]  /*0a00*/  LDG.E.128 R8, desc[UR6][R8.64] ;  /* 0x0000000608087981 */ /* 0x000ee2000c1e1d00 */
[----:B------:R-:W-:Y:S01]  /*0a10*/  LOP3.LUT R0, R0, 0xffff, RZ, 0xc0, !PT ;  /* 0x0000ffff00007812 */ /* 0x000fe200078ec0ff */
[----:B------:R-:W-:Y:S05]  /*0a20*/  WARPSYNC.ALL ;  /* 0x0000000000007948 */ /* 0x000fea0003800000 */
[----:B------:R-:W-:Y:S01]  /*0a30*/  IMAD R0, R5, R0, R18 ;  /* 0x0000000005007224 */ /* 0x000fe200078e0212 */
[----:B--2---:R0:W-:Y:S01]  /*0a40*/  STS.128 [R7], R12 ;  /* 0x0000000c07007388 */ /* 0x0041e20000000c00 */
[----:B------:R-:W-:Y:S01]  /*0a50*/  BAR.SYNC.DEFER_BLOCKING 0x0 ;  /* 0x0000000000007b1d */ /* 0x000fe20000010000 */
[----:B------:R-:W-:-:S02]  /*0a60*/  SHF.R.S32.HI R30, RZ, 0x1f, R4 ;  /* 0x0000001fff1e7819 */ /* 0x000fc40000011404 */
[----:B0-----:R-:W-:-:S04]  /*0a70*/  IADD3 R13, P0, PT, R4, R0, RZ ;  /* 0x00000000040d7210 */ /* 0x001fc80007f1e0ff */
[----:B------:R-:W-:Y:S02]  /*0a80*/  IADD3.X R36, PT, PT, RZ, R30, RZ, P0, !PT ;  /* 0x0000001eff247210 */ /* 0x000fe400007fe4ff */
[----:B------:R-:W-:-:S04]  /*0a90*/  LEA R12, P0, R13, UR12, 0x2 ;  /* 0x0000000c0d0c7c11 */ /* 0x000fc8000f8010ff */
[----:B------:R-:W-:Y:S01]  /*0aa0*/  LEA.HI.X R13, R13, UR13, R36, 0x2, P0 ;  /* 0x0000000d0d0d7c11 */ /* 0x000fe200080f1424 */
[----:B------:R-:W0:Y:S04]  /*0ab0*/  LDS R14, [R6] ;  /* 0x00000000060e7984 */ /* 0x000e280000000800 */
[----:B------:R-:W1:Y:S01]  /*0ac0*/  LDS R32, [R3] ;  /* 0x0000000003207984 */ /* 0x000e620000000800 */
[----:B------:R-:W-:-:S04]  /*0ad0*/  IMAD.WIDE.U32 R36, R16, 0x4, R12 ;  /* 0x0000000410247825 */ /* 0x000fc800078e000c */
[C---:B0-----:R-:W-:Y:S02]  /*0ae0*/  FMUL R33, R17.reuse, R14 ;  /* 0x0000000e11217220 */ /* 0x041fe40000400000 */
[----:B------:R-:W0:Y:S01]  /*0af0*/  LDS R14, [R2] ;  /* 0x00000000020e7984 */ /* 0x000e220000000800 */
[----:B-1----:R-:W-:Y:S01]  /*0b00*/  FMUL R15, R17, R32 ;  /* 0x00000020110f7220 */ /* 0x002fe20000400000 */
[----:B------:R-:W-:Y:S02]  /*0b10*/  IMAD.IADD R32, R5, 0x1, R2 ;  /* 0x0000000105207824 */ /* 0x000fe400078e0202 */
[----:B------:R0:W-:Y:S04]  /*0b20*/  REDG.E.ADD.F32.FTZ.RN.STRONG.GPU desc[UR6][R12.64], R33 ;  /* 0x000000210c0079a6 */ /* 0x0001e8000c12f306 */
[----:B------:R-:W1:Y:S04]  /*0b30*/  LDS R12, [R32] ;  /* 0x00000000200c7984 */ /* 0x000e680000000800 */
[----:B------:R2:W-:Y:S01]  /*0b40*/  REDG.E.ADD.F32.FTZ.RN.STRONG.GPU desc[UR6][R36.64], R15 ;  /* 0x0000000f240079a6 */ /* 0x0005e2000c12f306 */
[----:B0-----:R-:W-:Y:S01]  /*0b50*/  FMUL R13, R17, R14 ;  /* 0x0000000e110d7220 */ /* 0x001fe20000400000 */
[----:B--2---:R-:W-:-:S02]  /*0b60*/  IMAD.WIDE.U32 R14, R16, 0x4, R36 ;  /* 0x00000004100e7825 */ /* 0x004fc400078e0024 */
[----:B------:R-:W0:Y:S03]  /*0b70*/  LDC.64 R36, c[0x0][0x3a0] ;  /* 0x0000e800ff247b82 */ /* 0x000e260000000a00 */
[----:B------:R2:W-:Y:S01]  /*0b80*/  REDG.E.ADD.F32.FTZ.RN.STRONG.GPU desc[UR6][R14.64], R13 ;  /* 0x0000000d0e0079a6 */ /* 0x0005e2000c12f306 */
[----:B-1----:R-:W-:Y:S01]  /*0b90*/  FMUL R33, R17, R12 ;  /* 0x0000000c11217220 */ /* 0x002fe20000400000 */
[----:B--2---:R-:W-:-:S05]  /*0ba0*/  IMAD.WIDE.U32 R12, R16, 0x4, R14 ;  /* 0x00000004100c7825 */ /* 0x004fca00078e000e */
[----:B------:R1:W-:Y:S01]  /*0bb0*/  REDG.E.ADD.F32.FTZ.RN.STRONG.GPU desc[UR6][R12.64], R33 ;  /* 0x000000210c0079a6 */ /* 0x0003e2000c12f306 */
[----:B------:R-:W-:Y:S06]  /*0bc0*/  BAR.SYNC.DEFER_BLOCKING 0x0 ;  /* 0x0000000000007b1d */ /* 0x000fec0000010000 */
[----:B-1----:R-:W1:Y:S01]  /*0bd0*/  S2R R33, SR_CTAID.Y ;  /* 0x0000000000217919 */ /* 0x002e620000002600 */
[----:B---3--:R-:W-:Y:S01]  /*0be0*/  STS.128 [R7], R8 ;  /* 0x0000000807007388 */ /* 0x008fe20000000c00 */
[----:B------:R-:W-:Y:S01]  /*0bf0*/  BAR.SYNC.DEFER_BLOCKING 0x0 ;  /* 0x0000000000007b1d */ /* 0x000fe20000010000 */
[----:B-1----:R-:W-:-:S05]  /*0c00*/  LEA R0, R33, R0, 0xa ;  /* 0x0000000021007211 */ /* 0x002fca00078e50ff */
[----:B0-----:R-:W-:Y:S01]  /*0c10*/  IMAD.WIDE.U32 R36, R0, 0x4, R36 ;  /* 0x0000000400247825 */ /* 0x001fe200078e0024 */
[----:B------:R-:W0:Y:S04]  /*0c20*/  LDS R12, [R6] ;  /* 0x00000000060c7984 */ /* 0x000e280000000800 */
[----:B------:R-:W1:Y:S04]  /*0c30*/  LDS R8, [R3] ;  /* 0x0000000003087984 */ /* 0x000e680000000800 */
[----:B------:R-:W-:Y:S04]  /*0c40*/  LDS R14, [R2] ;  /* 0x00000000020e7984 */ /* 0x000fe80000000800 */
[----:B------:R-:W2:Y:S01]  /*0c50*/  LDS R15, [R32] ;  /* 0x00000000200f7984 */ /* 0x000ea20000000800 */
[----:B0-----:R-:W-:Y:S01]  /*0c60*/  FMUL R0, R17, R12 ;  /* 0x0000000c11007220 */ /* 0x001fe20000400000 */
[----:B------:R-:W-:-:S04]  /*0c70*/  IMAD.WIDE.U32 R12, R16, 0x4, R36 ;  /* 0x00000004100c7825 */ /* 0x000fc800078e0024 */
[----:B-1----:R-:W-:Y:S01]  /*0c80*/  FMUL R9, R17, R8 ;  /* 0x0000000811097220 */ /* 0x002fe20000400000 */
[----:B------:R-:W-:Y:S01]  /*0c90*/  REDG.E.ADD.F32.FTZ.RN.STRONG.GPU desc[UR6][R36.64], R0 ;  /* 0x00000000240079a6 */ /* 0x000fe2000c12f306 */
[----:B------:R-:W-:-:S03]  /*0ca0*/  IMAD.WIDE.U32 R10, R16, 0x4, R12 ;  /* 0x00000004100a7825 */ /* 0x000fc600078e000c */
[----:B------:R0:W-:Y:S01]  /*0cb0*/  REDG.E.ADD.F32.FTZ.RN.STRONG.GPU desc[UR6][R12.64], R9 ;  /* 0x000000090c0079a6 */ /* 0x0001e2000c12f306 */
[C---:B--2---:R-:W-:Y:S01]  /*0cc0*/  FMUL R15, R17.reuse, R15 ;  /* 0x0000000f110f7220 */ /* 0x044fe20000400000 */
[----:B0-----:R-:W-:Y:S01]  /*0cd0*/  FMUL R13, R17, R14 ;  /* 0x0000000e110d7220 */ /* 0x001fe20000400000 */
[----:B------:R-:W-:-:S04]  /*0ce0*/  IMAD.WIDE.U32 R8, R16, 0x4, R10 ;  /* 0x0000000410087825 */ /* 0x000fc800078e000a */
[----:B------:R-:W-:Y:S04]  /*0cf0*/  REDG.E.ADD.F32.FTZ.RN.STRONG.GPU desc[UR6][R10.64], R13 ;  /* 0x0000000d0a0079a6 */ /* 0x000fe8000c12f306 */
[----:B------:R0:W-:Y:S01]  /*0d00*/  REDG.E.ADD.F32.FTZ.RN.STRONG.GPU desc[UR6][R8.64], R15 ;  /* 0x0000000f080079a6 */ /* 0x0001e2000c12f306 */
[----:B------:R-:W-:Y:S02]  /*0d10*/  IADD3 R14, PT, PT, R19, R29, RZ ;  /* 0x0000001d130e7210 */ /* 0x000fe40007ffe0ff */
[----:B------:R-:W-:Y:S02]  /*0d20*/  LOP3.LUT R0, R16, 0xffff, RZ, 0xc0, !PT ;  /* 0x0000ffff10007812 */ /* 0x000fe400078ec0ff */
[----:B------:R-:W-:Y:S02]  /*0d30*/  LOP3.LUT R14, R14, 0xffff, RZ, 0xc0, !PT ;  /* 0x0000ffff0e0e7812 */ /* 0x000fe400078ec0ff */
[----:B0-----:R-:W-:Y:S01]  /*0d40*/  MOV R8, 0xd70 ;  /* 0x00000d7000087802 */ /* 0x001fe20000000f00 */
[----:B------:R-:W-:Y:S06]  /*0d50*/  BAR.SYNC.DEFER_BLOCKING 0x0 ;  /* 0x0000000000007b1d */ /* 0x000fec0000010000 */
[----:B------:R-:W-:Y:S05]  /*0d60*/  CALL.REL.NOINC `($__internal_0_$__cuda_sm20_div_u16) ;  /* 0x0000000000e47944 */ /* 0x000fea0003c00000 */
[----:B------:R-:W-:-:S05]  /*0d70*/  IADD3 R8, P0, PT, R34, R23, RZ ;  /* 0x0000001722087210 */ /* 0x000fca0007f1e0ff */
[----:B------:R-:W-:-:S06]  /*0d80*/  IMAD.X R9, R35, 0x1, R27, P0 ;  /* 0x0000000123097824 */ /* 0x000fcc00000e061b */
[----:B------:R-:W2:Y:S01]  /*0d90*/  LDG.E.128 R8, desc[UR6][R8.64] ;  /* 0x0000000608087981 */ /* 0x000ea2000c1e1d00 */
[----:B------:R-:W-:-:S04]  /*0da0*/  IADD3 R12, P0, PT, R34, R22, RZ ;  /* 0x00000016220c7210 */ /* 0x000fc80007f1e0ff */
[----:B------:R-:W-:-:S06]  /*0db0*/  IADD3.X R13, PT, PT, R35, R26, RZ, P0, !PT ;  /* 0x0000001a230d7210 */ /* 0x000fcc00007fe4ff */
[----:B------:R-:W3:Y:S01]  /*0dc0*/  LDG.E.128 R12, desc[UR6][R12.64] ;  /* 0x000000060c0c7981 */ /* 0x000ee2000c1e1d00 */
[----:B------:R-:W-:-:S05]  /*0dd0*/  LOP3.LUT R0, R0, 0xffff, RZ, 0xc0, !PT ;  /* 0x0000ffff00007812 */ /* 0x000fca00078ec0ff */
[----:B------:R-:W-:-:S05]  /*0de0*/  IMAD R0, R5, R0, R18 ;  /* 0x0000000005007224 */ /* 0x000fca00078e0212 */
[----:B------:R-:W-:Y:S01]  /*0df0*/  IADD3 R37, P0, PT, R4, R0, RZ ;  /* 0x0000000004257210 */ /* 0x000fe20007f1e0ff */
[----:B------:R-:W-:Y:S01]  /*0e00*/  IMAD R33, R33, 0x400, R0 ;  /* 0x0000040021217824 */ /* 0x000fe200078e0200 */
[C---:B------:R-:W-:Y:S01]  /*0e10*/  IADD3 R31, PT, PT, R16.reuse, R31, R16 ;  /* 0x0000001f101f7210 */ /* 0x040fe20007ffe010 */
[C---:B------:R-:W-:Y:S01]  /*0e20*/  IMAD.WIDE.U32 R34, R16.reuse, 0x20, R34 ;  /* 0x0000002010227825 */ /* 0x040fe200078e0022 */
[----:B------:R-:W-:Y:S01]  /*0e30*/  LEA R29, R16, R29, 0x1 ;  /* 0x0000001d101d7211 */ /* 0x000fe200078e08ff */
[----:B--2---:R0:W-:Y:S01]  /*0e40*/  STS.128 [R7], R8 ;  /* 0x0000000807007388 */ /* 0x0041e20000000c00 */
[----:B------:R-:W-:Y:S01]  /*0e50*/  BAR.SYNC.DEFER_BLOCKING 0x0 ;  /* 0x0000000000007b1d */ /* 0x000fe20000010000 */
[----:B0-----:R-:W-:Y:S02]  /*0e60*/  IADD3.X R10, PT, PT, RZ, R30, RZ, P0, !PT ;  /* 0x0000001eff0a7210 */ /* 0x001fe400007fe4ff */
[----:B------:R-:W-:-:S04]  /*0e70*/  LEA R36, P0, R37, UR12, 0x2 ;  /* 0x0000000c25247c11 */ /* 0x000fc8000f8010ff */
[----:B------:R-:W-:Y:S01]  /*0e80*/  LEA.HI.X R37, R37, UR13, R10, 0x2, P0 ;  /* 0x0000000d25257c11 */ /* 0x000fe200080f140a */
[----:B------:R-:W0:Y:S04]  /*0e90*/  LDS R8, [R3] ;  /* 0x0000000003087984 */ /* 0x000e280000000800 */
[----:B------:R-:W1:Y:S01]  /*0ea0*/  LDS R30, [R6] ;  /* 0x00000000061e7984 */ /* 0x000e620000000800 */
[----:B0-----:R-:W-:-:S03]  /*0eb0*/  FMUL R9, R17, R8 ;  /* 0x0000000811097220 */ /* 0x001fc60000400000 */
[----:B------:R-:W0:Y:S01]  /*0ec0*/  LDS R8, [R2] ;  /* 0x0000000002087984 */ /* 0x000e220000000800 */
[----:B-1----:R-:W-:-:S05]  /*0ed0*/  FMUL R30, R17, R30 ;  /* 0x0000001e111e7220 */ /* 0x002fca0000400000 */
[----:B------:R1:W-:Y:S04]  /*0ee0*/  REDG.E.ADD.F32.FTZ.RN.STRONG.GPU desc[UR6][R36.64], R30 ;  /* 0x0000001e240079a6 */ /* 0x0003e8000c12f306 */
[----:B------:R-:W2:Y:S01]  /*0ef0*/  LDS R30, [R32] ;  /* 0x00000000201e7984 */ /* 0x000ea20000000800 */
[----:B-1----:R-:W-:-:S05]  /*0f00*/  IMAD.WIDE.U32 R36, R16, 0x4, R36 ;  /* 0x0000000410247825 */ /* 0x002fca00078e0024 */
[----:B------:R1:W-:Y:S01]  /*0f10*/  REDG.E.ADD.F32.FTZ.RN.STRONG.GPU desc[UR6][R36.64], R9 ;  /* 0x00000009240079a6 */ /* 0x0003e2000c12f306 */
[----:B------:R-:W-:Y:S02]  /*0f20*/  IMAD.WIDE.U32 R10, R16, 0x4, R36 ;  /* 0x00000004100a7825 */ /* 0x000fe400078e0024 */
[----:B-1----:R-:W1:Y:S02]  /*0f30*/  LDC.64 R36, c[0x0][0x3a0] ;  /* 0x0000e800ff247b82 */ /* 0x002e640000000a00 */
[----:B0-----:R-:W-:-:S05]  /*0f40*/  FMUL R8, R17, R8 ;  /* 0x0000000811087220 */ /* 0x001fca0000400000 */
[----:B------:R0:W-:Y:S01]  /*0f50*/  REDG.E.ADD.F32.FTZ.RN.STRONG.GPU desc[UR6][R10.64], R8 ;  /* 0x000000080a0079a6 */ /* 0x0001e2000c12f306 */
[----:B--2---:R-:W-:Y:S01]  /*0f60*/  FMUL R30, R17, R30 ;  /* 0x0000001e111e7220 */ /* 0x004fe20000400000 */
[----:B0-----:R-:W-:-:S05]  /*0f70*/  IMAD.WIDE.U32 R8, R16, 0x4, R10 ;  /* 0x0000000410087825 */ /* 0x001fca00078e000a */
[----:B------:R-:W-:Y:S01]  /*0f80*/  REDG.E.ADD.F32.FTZ.RN.STRONG.GPU desc[UR6][R8.64], R30 ;  /* 0x0000001e080079a6 */ /* 0x000fe2000c12f306 */
[----:B------:R-:W-:Y:S06]  /*0f90*/  BAR.SYNC.DEFER_BLOCKING 0x0 ;  /* 0x0000000000007b1d */ /* 0x000fec0000010000 */
[----:B---3--:R-:W-:Y:S02]  /*0fa0*/  STS.128 [R7], R12 ;  /* 0x0000000c07007388 */ /* 0x008fe40000000c00 */
[----:B------:R-:W-:Y:S06]  /*0fb0*/  BAR.SYNC.DEFER_BLOCKING 0x0 ;  /* 0x0000000000007b1d */ /* 0x000fec0000010000 */
[----:B------:R-:W0:Y:S04]  /*0fc0*/  LDS R10, [R6] ;  /* 0x00000000060a7984 */ /* 0x000e280000000800 */
[----:B------:R-:W2:Y:S04]  /*0fd0*/  LDS R30, [R3] ;  /* 0x00000000031e7984 */ /* 0x000ea80000000800 */
[----:B------:R1:W3:Y:S04]  /*0fe0*/  LDS R9, [R32] ;  /* 0x0000000020097984 */ /* 0x0002e80000000800 */
[----:B------:R-:W4:Y:S01]  /*0ff0*/  LDS R8, [R2] ;  /* 0x0000000002087984 */ /* 0x000f220000000800 */
[----:B-1----:R-:W-:-:S04]  /*1000*/  IMAD.WIDE.U32 R32, R33, 0x4, R36 ;  /* 0x0000000421207825 */ /* 0x002fc800078e0024 */
[----:B------:R-:W-:Y:S01]  /*1010*/  IMAD.WIDE.U32 R36, R16, 0x4, R32 ;  /* 0x0000000410247825 */ /* 0x000fe200078e0020 */
[----:B------:R-:W-:-:S03]  /*1020*/  ISETP.GE.U32.AND P0, PT, R31, 0x100, PT ;  /* 0x000001001f00780c */ /* 0x000fc60003f06070 */
[----:B0-----:R-:W-:Y:S01]  /*1030*/  FMUL R0, R17, R10 ;  /* 0x0000000a11007220 */ /* 0x001fe20000400000 */
[----:B------:R-:W-:-:S04]  /*1040*/  IMAD.WIDE.U32 R10, R16, 0x4, R36 ;  /* 0x00000004100a7825 */ /* 0x000fc800078e0024 */
[C---:B--2---:R-:W-:Y:S01]  /*1050*/  FMUL R13, R17.reuse, R30 ;  /* 0x0000001e110d7220 */ /* 0x044fe20000400000 */
[----:B------:R0:W-:Y:S01]  /*1060*/  REDG.E.ADD.F32.FTZ.RN.STRONG.GPU desc[UR6][R32.64], R0 ;  /* 0x00000000200079a6 */ /* 0x0001e2000c12f306 */
[----:B---3--:R-:W-:-:S03]  /*1070*/  FMUL R12, R17, R9 ;  /* 0x00000009110c7220 */ /* 0x008fc60000400000 */
[----:B------:R0:W-:Y:S01]  /*1080*/  REDG.E.ADD.F32.FTZ.RN.STRONG.GPU desc[UR6][R36.64], R13 ;  /* 0x0000000d240079a6 */ /* 0x0001e2000c12f306 */
[----:B----4-:R-:W-:Y:S01]  /*1090*/  FMUL R15, R17, R8 ;  /* 0x00000008110f7220 */ /* 0x010fe20000400000 */
[----:B------:R-:W-:-:S04]  /*10a0*/  IMAD.WIDE.U32 R8, R16, 0x4, R10 ;  /* 0x0000000410087825 */ /* 0x000fc800078e000a */
[----:B------:R0:W-:Y:S04]  /*10b0*/  REDG.E.ADD.F32.FTZ.RN.STRONG.GPU desc[UR6][R10.64], R15 ;  /* 0x0000000f0a0079a6 */ /* 0x0001e8000c12f306 */
[----:B------:R0:W-:Y:S01]  /*10c0*/  REDG.E.ADD.F32.FTZ.RN.STRONG.GPU desc[UR6][R8.64], R12 ;  /* 0x0000000c080079a6 */ /* 0x0001e2000c12f306 */
[----:B------:R-:W-:Y:S06]  /*10d0*/  BAR.SYNC.DEFER_BLOCKING 0x0 ;  /* 0x0000000000007b1d */ /* 0x000fec0000010000 */
[----:B------:R-:W-:Y:S05]  /*10e0*/  @!P0 BRA `(.L_x_3) ;  /* 0xfffffff800188947 */ /* 0x000fea000383ffff */
[----:B------:R-:W-:Y:S05]  /*10f0*/  EXIT ;  /* 0x000000000000794d */ /* 0x000fea0003800000 */
        .weak           $__internal_0_$__cuda_sm20_div_u16
        .type           $__internal_0_$__cuda_sm20_div_u16,@function
        .size           $__internal_0_$__cuda_sm20_div_u16,(.L_x_5 - $__internal_0_$__cuda_sm20_div_u16)
$__internal_0_$__cuda_sm20_div_u16:
[----:B------:R-:W0:Y:S01]  /*1100*/  I2F.U16 R10, R0 ;  /* 0x00000000000a7306 */ /* 0x000e220000101000 */
[----:B------:R-:W-:-:S07]  /*1110*/  HFMA2 R9, -RZ, RZ, 15, 0 ;  /* 0x4b800000ff097431 */ /* 0x000fce00000001ff */
[----:B------:R-:W-:Y:S01]  /*1120*/  I2F.U16.RZ R14, R14 ;  /* 0x0000000e000e7306 */ /* 0x000fe2000010d000 */
[C---:B0-----:R-:W-:Y:S02]  /*1130*/  FSETP.GEU.AND P1, PT, |R10|.reuse, 1.175494350822287508e-38, PT ;  /* 0x008000000a00780b */ /* 0x041fe40003f2e200 */
[----:B------:R-:W-:Y:S02]  /*1140*/  FSETP.GT.AND P0, PT, |R10|, 8.50705917302346158658e+37, PT ;  /* 0x7e8000000a00780b */ /* 0x000fe40003f04200 */
[----:B------:R-:W-:-:S04]  /*1150*/  FSEL R9, R9, 1, !P1 ;  /* 0x3f80000009097808 */ /* 0x000fc80004800000 */
[----:B------:R-:W-:Y:S02]  /*1160*/  FSEL R9, R9, 0.25, !P0 ;  /* 0x3e80000009097808 */ /* 0x000fe40004000000 */
[----:B------:R-:W-:-:S03]  /*1170*/  ISETP.NE.U32.AND P0, PT, R0, RZ, PT ;  /* 0x000000ff0000720c */ /* 0x000fc60003f05070 */
[----:B------:R-:W-:-:S06]  /*1180*/  FMUL R10, R10, R9 ;  /* 0x000000090a0a7220 */ /* 0x000fcc0000400000 */
[----:B------:R-:W0:Y:S02]  /*1190*/  MUFU.RCP R10, R10 ;  /* 0x0000000a000a7308 */ /* 0x000e240000001000 */
[----:B0-----:R-:W-:-:S04]  /*11a0*/  FMUL R9, R9, R10 ;  /* 0x0000000a09097220 */ /* 0x001fc80000400000 */
[----:B------:R-:W-:-:S04]  /*11b0*/  VIADD R9, R9, 0x2 ;  /* 0x0000000209097836 */ /* 0x000fc80000000000 */
[----:B------:R-:W-:Y:S01]  /*11c0*/  FMUL.RZ R11, R14, R9 ;  /* 0x000000090e0b7220 */ /* 0x000fe2000040c000 */
[----:B------:R-:W-:-:S05]  /*11d0*/  HFMA2 R9, -RZ, RZ, 0, 0 ;  /* 0x00000000ff097431 */ /* 0x000fca00000001ff */
[----:B------:R-:W0:Y:S02]  /*11e0*/  F2I.U32.TRUNC.NTZ R11, R11 ;  /* 0x0000000b000b7305 */ /* 0x000e24000020f000 */
[----:B0-----:R-:W-:Y:S02]  /*11f0*/  LOP3.LUT R0, R11, 0xffff, RZ, 0xc0, !PT ;  /* 0x0000ffff0b007812 */ /* 0x001fe400078ec0ff */
[----:B------:R-:W-:Y:S01]  /*1200*/  @!P0 MOV R0, 0xffffffff ;  /* 0xffffffff00008802 */ /* 0x000fe20000000f00 */
[----:B------:R-:W-:Y:S06]  /*1210*/  RET.REL.NODEC R8 `(kernel) ;  /* 0xffffffec08787950 */ /* 0x000fec0003c3ffff */
.L_x_4:
[----:B------:R-:W-:-:S00]  /*1220*/  BRA `(.L_x_4) ;  /* 0xfffffffc00fc7947 */ /* 0x000fc0000383ffff */
[----:B------:R-:W-:-:S00]  /*1230*/  NOP ;  /* 0x0000000000007918 */ /* 0x000fc00000000000 */
        /* <DEDUP_REMOVED lines=12> */
.L_x_5:


//--------------------- .nv.shared.kernel         --------------------------
	.section	.nv.shared.kernel,"aw",@nobits
	.sectionflags	@""
	.align	16
	.zero		1024


//--------------------- .nv.shared.reserved.0     --------------------------
	.section	.nv.shared.reserved.0,"aw",@nobits
	.weak		__nv_reservedSMEM_offset_0_alias
	.size		__nv_reservedSMEM_offset_0_alias, 0, 64
	.other		__nv_reservedSMEM_offset_0_alias,@"STO_CUDA_RESERVED_SHARED STV_DEFAULT"
__nv_reservedSMEM_offset_0_alias:
	.zero		0
	.zero		64


//--------------------- .nv.constant0.kernel      --------------------------
	.section	.nv.constant0.kernel,"a",@progbits
	.sectionflags	@""
	.align	4
.nv.constant0.kernel:
	.zero		952


//--------------------- SYMBOLS --------------------------

	.type		.nv.reservedSmem.offset0,@object
	.size		.nv.reservedSmem.offset0,0x4
	.type		.nv.reservedSmem.cap,@object
	.size		.nv.reservedSmem.cap,0x4
